//
// Generated by NVIDIA NVVM Compiler
//
// Compiler Build ID: CL-36424714
// Cuda compilation tools, release 13.0, V13.0.88
// Based on NVVM 20.0.0
//

.version 9.0
.target sm_100
.address_size 64

	// .globl	mmkernel
// _ZZ8mmkernelE3cb0 has been demoted
// _ZZ8mmkernelE3cb1 has been demoted

.visible .entry mmkernel(
	.param .u64 .ptr .align 1 mmkernel_param_0,
	.param .u64 .ptr .align 1 mmkernel_param_1,
	.param .u64 .ptr .align 1 mmkernel_param_2,
	.param .u32 mmkernel_param_3,
	.param .u32 mmkernel_param_4,
	.param .u32 mmkernel_param_5,
	.param .u32 mmkernel_param_6,
	.param .u32 mmkernel_param_7,
	.param .u32 mmkernel_param_8
)
{
	.reg .pred 	%p<11>;
	.reg .b32 	%r<80>;
	.reg .b32 	%f<123>;
	.reg .b64 	%rd<38>;
	// demoted variable
	.shared .align 4 .b8 _ZZ8mmkernelE3cb0[2048];
	// demoted variable
	.shared .align 4 .b8 _ZZ8mmkernelE3cb1[2048];
	ld.param.u64 	%rd5, [mmkernel_param_1];
	ld.param.u64 	%rd4, [mmkernel_param_2];
	ld.param.u32 	%r27, [mmkernel_param_3];
	ld.param.u32 	%r28, [mmkernel_param_4];
	ld.param.u32 	%r29, [mmkernel_param_5];
	ld.param.u32 	%r30, [mmkernel_param_8];
	cvta.to.global.u64 	%rd1, %rd5;
	mov.u32 	%r1, %tid.x;
	mov.u32 	%r2, %ntid.x;
	mov.u32 	%r31, %ctaid.x;
	mad.lo.s32 	%r3, %r31, %r2, %r1;
	mov.u32 	%r32, %ctaid.y;
	shl.b32 	%r4, %r32, 1;
	setp.lt.s32 	%p1, %r30, 1;
	mov.f32 	%f119, 0f00000000;
	mov.f32 	%f120, %f119;
	@%p1 bra 	$L__BB0_14;
	mul.lo.s32 	%r5, %r29, %r4;
	and.b32  	%r6, %r2, 7;
	shl.b32 	%r7, %r28, 3;
	cvta.to.global.u64 	%rd2, %rd4;
	mov.f32 	%f120, 0f00000000;
	mov.b32 	%r71, 0;
	mul.wide.s32 	%rd8, %r29, 4;
	mul.wide.s32 	%rd28, %r28, 4;
	mov.f32 	%f119, %f120;
$L__BB0_2:
	mov.u32 	%r8, %r71;
	setp.lt.u32 	%p2, %r2, 8;
	add.s32 	%r34, %r8, %r1;
	add.s32 	%r35, %r34, %r5;
	mul.wide.s32 	%rd6, %r35, 4;
	add.s64 	%rd7, %rd2, %rd6;
	ld.global.f32 	%f32, [%rd7];
	shl.b32 	%r36, %r1, 2;
	mov.u32 	%r37, _ZZ8mmkernelE3cb0;
	add.s32 	%r38, %r37, %r36;
	st.shared.f32 	[%r38], %f32;
	add.s64 	%rd9, %rd7, %rd8;
	ld.global.f32 	%f33, [%rd9];
	mov.u32 	%r39, _ZZ8mmkernelE3cb1;
	add.s32 	%r40, %r39, %r36;
	st.shared.f32 	[%r40], %f33;
	bar.sync 	0;
	add.s32 	%r71, %r8, %r2;
	mov.u32 	%r77, %r8;
	@%p2 bra 	$L__BB0_5;
	and.b32  	%r43, %r2, -8;
	neg.s32 	%r75, %r43;
	mad.lo.s32 	%r74, %r28, %r8, %r3;
	add.s32 	%r73, %r37, 16;
	add.s32 	%r72, %r39, 16;
	mov.u32 	%r77, %r8;
$L__BB0_4:
	.pragma "nounroll";
	mul.wide.s32 	%rd10, %r74, 4;
	add.s64 	%rd11, %rd1, %rd10;
	ld.global.f32 	%f34, [%rd11];
	ld.shared.f32 	%f35, [%r73+-16];
	fma.rn.f32 	%f36, %f34, %f35, %f119;
	ld.shared.f32 	%f37, [%r72+-16];
	fma.rn.f32 	%f38, %f34, %f37, %f120;
	mul.wide.s32 	%rd12, %r28, 4;
	add.s64 	%rd13, %rd11, %rd12;
	ld.global.f32 	%f39, [%rd13];
	ld.shared.f32 	%f40, [%r73+-12];
	fma.rn.f32 	%f41, %f39, %f40, %f36;
	ld.shared.f32 	%f42, [%r72+-12];
	fma.rn.f32 	%f43, %f39, %f42, %f38;
	add.s64 	%rd14, %rd13, %rd12;
	ld.global.f32 	%f44, [%rd14];
	ld.shared.f32 	%f45, [%r73+-8];
	fma.rn.f32 	%f46, %f44, %f45, %f41;
	ld.shared.f32 	%f47, [%r72+-8];
	fma.rn.f32 	%f48, %f44, %f47, %f43;
	add.s64 	%rd15, %rd14, %rd12;
	ld.global.f32 	%f49, [%rd15];
	ld.shared.f32 	%f50, [%r73+-4];
	fma.rn.f32 	%f51, %f49, %f50, %f46;
	ld.shared.f32 	%f52, [%r72+-4];
	fma.rn.f32 	%f53, %f49, %f52, %f48;
	add.s64 	%rd16, %rd15, %rd12;
	ld.global.f32 	%f54, [%rd16];
	ld.shared.f32 	%f55, [%r73];
	fma.rn.f32 	%f56, %f54, %f55, %f51;
	ld.shared.f32 	%f57, [%r72];
	fma.rn.f32 	%f58, %f54, %f57, %f53;
	add.s64 	%rd17, %rd16, %rd12;
	ld.global.f32 	%f59, [%rd17];
	ld.shared.f32 	%f60, [%r73+4];
	fma.rn.f32 	%f61, %f59, %f60, %f56;
	ld.shared.f32 	%f62, [%r72+4];
	fma.rn.f32 	%f63, %f59, %f62, %f58;
	add.s64 	%rd18, %rd17, %rd12;
	ld.global.f32 	%f64, [%rd18];
	ld.shared.f32 	%f65, [%r73+8];
	fma.rn.f32 	%f66, %f64, %f65, %f61;
	ld.shared.f32 	%f67, [%r72+8];
	fma.rn.f32 	%f68, %f64, %f67, %f63;
	add.s64 	%rd19, %rd18, %rd12;
	ld.global.f32 	%f69, [%rd19];
	ld.shared.f32 	%f70, [%r73+12];
	fma.rn.f32 	%f119, %f69, %f70, %f66;
	ld.shared.f32 	%f71, [%r72+12];
	fma.rn.f32 	%f120, %f69, %f71, %f68;
	add.s32 	%r77, %r77, 8;
	add.s32 	%r75, %r75, 8;
	add.s32 	%r74, %r74, %r7;
	add.s32 	%r73, %r73, 32;
	add.s32 	%r72, %r72, 32;
	setp.ne.s32 	%p3, %r75, 0;
	@%p3 bra 	$L__BB0_4;
$L__BB0_5:
	setp.eq.s32 	%p4, %r6, 0;
	@%p4 bra 	$L__BB0_13;
	add.s32 	%r46, %r6, -1;
	setp.lt.u32 	%p5, %r46, 3;
	@%p5 bra 	$L__BB0_8;
	mad.lo.s32 	%r47, %r77, %r28, %r3;
	mul.wide.s32 	%rd20, %r47, 4;
	add.s64 	%rd21, %rd1, %rd20;
	ld.global.f32 	%f73, [%rd21];
	sub.s32 	%r48, %r77, %r8;
	shl.b32 	%r49, %r48, 2;
	mov.u32 	%r50, _ZZ8mmkernelE3cb0;
	add.s32 	%r51, %r50, %r49;
	ld.shared.f32 	%f74, [%r51];
	fma.rn.f32 	%f75, %f73, %f74, %f119;
	mov.u32 	%r52, _ZZ8mmkernelE3cb1;
	add.s32 	%r53, %r52, %r49;
	ld.shared.f32 	%f76, [%r53];
	fma.rn.f32 	%f77, %f73, %f76, %f120;
	add.s64 	%rd23, %rd21, %rd28;
	ld.global.f32 	%f78, [%rd23];
	ld.shared.f32 	%f79, [%r51+4];
	fma.rn.f32 	%f80, %f78, %f79, %f75;
	ld.shared.f32 	%f81, [%r53+4];
	fma.rn.f32 	%f82, %f78, %f81, %f77;
	add.s64 	%rd24, %rd23, %rd28;
	ld.global.f32 	%f83, [%rd24];
	ld.shared.f32 	%f84, [%r51+8];
	fma.rn.f32 	%f85, %f83, %f84, %f80;
	ld.shared.f32 	%f86, [%r53+8];
	fma.rn.f32 	%f87, %f83, %f86, %f82;
	add.s64 	%rd25, %rd24, %rd28;
	ld.global.f32 	%f88, [%rd25];
	ld.shared.f32 	%f89, [%r51+12];
	fma.rn.f32 	%f119, %f88, %f89, %f85;
	ld.shared.f32 	%f90, [%r53+12];
	fma.rn.f32 	%f120, %f88, %f90, %f87;
	add.s32 	%r77, %r77, 4;
$L__BB0_8:
	and.b32  	%r54, %r2, 3;
	setp.eq.s32 	%p6, %r54, 0;
	@%p6 bra 	$L__BB0_13;
	setp.eq.s32 	%p7, %r54, 1;
	@%p7 bra 	$L__BB0_11;
	mad.lo.s32 	%r55, %r77, %r28, %r3;
	mul.wide.s32 	%rd26, %r55, 4;
	add.s64 	%rd27, %rd1, %rd26;
	ld.global.f32 	%f92, [%rd27];
	sub.s32 	%r56, %r77, %r8;
	shl.b32 	%r57, %r56, 2;
	mov.u32 	%r58, _ZZ8mmkernelE3cb0;
	add.s32 	%r59, %r58, %r57;
	ld.shared.f32 	%f93, [%r59];
	fma.rn.f32 	%f94, %f92, %f93, %f119;
	mov.u32 	%r60, _ZZ8mmkernelE3cb1;
	add.s32 	%r61, %r60, %r57;
	ld.shared.f32 	%f95, [%r61];
	fma.rn.f32 	%f96, %f92, %f95, %f120;
	add.s64 	%rd29, %rd27, %rd28;
	ld.global.f32 	%f97, [%rd29];
	ld.shared.f32 	%f98, [%r59+4];
	fma.rn.f32 	%f119, %f97, %f98, %f94;
	ld.shared.f32 	%f99, [%r61+4];
	fma.rn.f32 	%f120, %f97, %f99, %f96;
	add.s32 	%r77, %r77, 2;
$L__BB0_11:
	and.b32  	%r62, %r2, 1;
	setp.eq.b32 	%p8, %r62, 1;
	not.pred 	%p9, %p8;
	@%p9 bra 	$L__BB0_13;
	mad.lo.s32 	%r63, %r77, %r28, %r3;
	mul.wide.s32 	%rd30, %r63, 4;
	add.s64 	%rd31, %rd1, %rd30;
	ld.global.f32 	%f100, [%rd31];
	sub.s32 	%r64, %r77, %r8;
	shl.b32 	%r65, %r64, 2;
	mov.u32 	%r66, _ZZ8mmkernelE3cb0;
	add.s32 	%r67, %r66, %r65;
	ld.shared.f32 	%f101, [%r67];
	fma.rn.f32 	%f119, %f100, %f101, %f119;
	mov.u32 	%r68, _ZZ8mmkernelE3cb1;
	add.s32 	%r69, %r68, %r65;
	ld.shared.f32 	%f102, [%r69];
	fma.rn.f32 	%f120, %f100, %f102, %f120;
$L__BB0_13:
	bar.sync 	0;
	setp.lt.s32 	%p10, %r71, %r30;
	@%p10 bra 	$L__BB0_2;
$L__BB0_14:
	ld.param.u64 	%rd37, [mmkernel_param_0];
	cvta.to.global.u64 	%rd32, %rd37;
	mad.lo.s32 	%r70, %r27, %r4, %r3;
	mul.wide.s32 	%rd33, %r70, 4;
	add.s64 	%rd34, %rd32, %rd33;
	st.global.f32 	[%rd34], %f119;
	mul.wide.s32 	%rd35, %r27, 4;
	add.s64 	%rd36, %rd34, %rd35;
	st.global.f32 	[%rd36], %f120;
	ret;

}


// ===== COMPILED SASS (sm_100) =====

	.target	sm_100

	.elftype	@"ET_EXEC"


//--------------------- .note.nv.tkinfo           --------------------------
	.section	.note.nv.tkinfo,"",@"SHT_NOTE"
	.sectionflags	@"SHF_NOTE_NV_TKINFO"
	.tkinfo
        /*0018*/ 	.word	0x00000002
        /*0030*/ 	.string	""
        /*0030*/ 	.string	"ptxas"
        /*0030*/ 	.string	"Cuda compilation tools, release 13.0, V13.0.88"
        /*0030*/ 	.string	"Build cuda_13.0.r13.0/compiler.36424714_0"
        /*0030*/ 	.string	"-arch sm_100 -m 64 "



//--------------------- .note.nv.cuinfo           --------------------------
	.section	.note.nv.cuinfo,"",@"SHT_NOTE"
	.sectionflags	@"SHF_NOTE_NV_CUINFO"
        /*0018*/ 	.short	0x0002
        /*001a*/ 	.short	0x0064
        /*001c*/ 	.short	0x0082
	.zero		2


//--------------------- .nv.info                  --------------------------
	.section	.nv.info,"",@"SHT_CUDA_INFO"
	.align	4


	//----- nvinfo : EIATTR_REGCOUNT
	.align		4
        /*0000*/ 	.byte	0x04, 0x2f
        /*0002*/ 	.short	(.L_1 - .L_0)
	.align		4
.L_0:
        /*0004*/ 	.word	index@(mmkernel)
        /*0008*/ 	.word	0x00000020


	//----- nvinfo : EIATTR_FRAME_SIZE
	.align		4
.L_1:
        /*000c*/ 	.byte	0x04, 0x11
        /*000e*/ 	.short	(.L_3 - .L_2)
	.align		4
.L_2:
        /*0010*/ 	.word	index@(mmkernel)
        /*0014*/ 	.word	0x00000000


	//----- nvinfo : EIATTR_MIN_STACK_SIZE
	.align		4
.L_3:
        /*0018*/ 	.byte	0x04, 0x12
        /*001a*/ 	.short	(.L_5 - .L_4)
	.align		4
.L_4:
        /*001c*/ 	.word	index@(mmkernel)
        /*0020*/ 	.word	0x00000000
.L_5:


//--------------------- .nv.compat                --------------------------
	.section	.nv.compat,"",@"SHT_CUDA_COMPAT_INFO"
	.align	4
        /*0000*/ 	.byte	0x02, 0x09, 0x00, 0x00, 0x02, 0x02, 0x01, 0x00, 0x02, 0x05, 0x05, 0x00, 0x03, 0x07, 0x01, 0x01
        /*0010*/ 	.byte	0x02, 0x03, 0x00, 0x00, 0x02, 0x06, 0x01, 0x00, 0x04, 0x0b, 0x08, 0x00, 0x09, 0x00, 0x00, 0x00
        /*0020*/ 	.byte	0x00, 0x00, 0x00, 0x00


//--------------------- .nv.info.mmkernel         --------------------------
	.section	.nv.info.mmkernel,"",@"SHT_CUDA_INFO"
	.sectionflags	@""
	.align	4


	//----- nvinfo : EIATTR_CUDA_API_VERSION
	.align		4
        /*0000*/ 	.byte	0x04, 0x37
        /*0002*/ 	.short	(.L_7 - .L_6)
.L_6:
        /*0004*/ 	.word	0x00000082


	//----- nvinfo : EIATTR_KPARAM_INFO
	.align		4
.L_7:
        /*0008*/ 	.byte	0x04, 0x17
        /*000a*/ 	.short	(.L_9 - .L_8)
.L_8:
        /*000c*/ 	.word	0x00000000
        /*0010*/ 	.short	0x0008
        /*0012*/ 	.short	0x002c
        /*0014*/ 	.byte	0x00, 0xf0, 0x11, 0x00


	//----- nvinfo : EIATTR_KPARAM_INFO
	.align		4
.L_9:
        /*0018*/ 	.byte	0x04, 0x17
        /*001a*/ 	.short	(.L_11 - .L_10)
.L_10:
        /*001c*/ 	.word	0x00000000
        /*0020*/ 	.short	0x0007
        /*0022*/ 	.short	0x0028
        /*0024*/ 	.byte	0x00, 0xf0, 0x11, 0x00


	//----- nvinfo : EIATTR_KPARAM_INFO
	.align		4
.L_11:
        /*0028*/ 	.byte	0x04, 0x17
        /*002a*/ 	.short	(.L_13 - .L_12)
.L_12:
        /*002c*/ 	.word	0x00000000
        /*0030*/ 	.short	0x0006
        /*0032*/ 	.short	0x0024
        /*0034*/ 	.byte	0x00, 0xf0, 0x11, 0x00


	//----- nvinfo : EIATTR_KPARAM_INFO
	.align		4
.L_13:
        /*0038*/ 	.byte	0x04, 0x17
        /*003a*/ 	.short	(.L_15 - .L_14)
.L_14:
        /*003c*/ 	.word	0x00000000
        /*0040*/ 	.short	0x0005
        /*0042*/ 	.short	0x0020
        /*0044*/ 	.byte	0x00, 0xf0, 0x11, 0x00


	//----- nvinfo : EIATTR_KPARAM_INFO
	.align		4
.L_15:
        /*0048*/ 	.byte	0x04, 0x17
        /*004a*/ 	.short	(.L_17 - .L_16)
.L_16:
        /*004c*/ 	.word	0x00000000
        /*0050*/ 	.short	0x0004
        /*0052*/ 	.short	0x001c
        /*0054*/ 	.byte	0x00, 0xf0, 0x11, 0x00


	//----- nvinfo : EIATTR_KPARAM_INFO
	.align		4
.L_17:
        /*0058*/ 	.byte	0x04, 0x17
        /*005a*/ 	.short	(.L_19 - .L_18)
.L_18:
        /*005c*/ 	.word	0x00000000
        /*0060*/ 	.short	0x0003
        /*0062*/ 	.short	0x0018
        /*0064*/ 	.byte	0x00, 0xf0, 0x11, 0x00


	//----- nvinfo : EIATTR_KPARAM_INFO
	.align		4
.L_19:
        /*0068*/ 	.byte	0x04, 0x17
        /*006a*/ 	.short	(.L_21 - .L_20)
.L_20:
        /*006c*/ 	.word	0x00000000
        /*0070*/ 	.short	0x0002
        /*0072*/ 	.short	0x0010
        /*0074*/ 	.byte	0x00, 0xf5, 0x21, 0x00


	//----- nvinfo : EIATTR_KPARAM_INFO
	.align		4
.L_21:
        /*0078*/ 	.byte	0x04, 0x17
        /*007a*/ 	.short	(.L_23 - .L_22)
.L_22:
        /*007c*/ 	.word	0x00000000
        /*0080*/ 	.short	0x0001
        /*0082*/ 	.short	0x0008
        /*0084*/ 	.byte	0x00, 0xf5, 0x21, 0x00


	//----- nvinfo : EIATTR_KPARAM_INFO
	.align		4
.L_23:
        /*0088*/ 	.byte	0x04, 0x17
        /*008a*/ 	.short	(.L_25 - .L_24)
.L_24:
        /*008c*/ 	.word	0x00000000
        /*0090*/ 	.short	0x0000
        /*0092*/ 	.short	0x0000
        /*0094*/ 	.byte	0x00, 0xf5, 0x21, 0x00


	//----- nvinfo : EIATTR_SPARSE_MMA_MASK
	.align		4
.L_25:
        /*0098*/ 	.byte	0x03, 0x50
        /*009a*/ 	.short	0x0000


	//----- nvinfo : EIATTR_MAXREG_COUNT
	.align		4
        /*009c*/ 	.byte	0x03, 0x1b
        /*009e*/ 	.short	0x00ff


	//----- nvinfo : EIATTR_NUM_BARRIERS
	.align		4
        /*00a0*/ 	.byte	0x02, 0x4c
        /*00a2*/ 	.byte	0x01
	.zero		1


	//----- nvinfo : EIATTR_MERCURY_ISA_VERSION
	.align		4
        /*00a4*/ 	.byte	0x03, 0x5f
        /*00a6*/ 	.short	0x0101


	//----- nvinfo : EIATTR_VRC_CTA_INIT_COUNT
	.align		4
        /*00a8*/ 	.byte	0x02, 0x4a
	.zero		1
	.zero		1


	//----- nvinfo : EIATTR_EXIT_INSTR_OFFSETS
	.align		4
        /*00ac*/ 	.byte	0x04, 0x1c
        /*00ae*/ 	.short	(.L_27 - .L_26)


	//   ....[0]....
.L_26:
        /*00b0*/ 	.word	0x00000ae0


	//----- nvinfo : EIATTR_CBANK_PARAM_SIZE
	.align		4
.L_27:
        /*00b4*/ 	.byte	0x03, 0x19
        /*00b6*/ 	.short	0x0030


	//----- nvinfo : EIATTR_PARAM_CBANK
	.align		4
        /*00b8*/ 	.byte	0x04, 0x0a
        /*00ba*/ 	.short	(.L_29 - .L_28)
	.align		4
.L_28:
        /*00bc*/ 	.word	index@(.nv.constant0.mmkernel)
        /*00c0*/ 	.short	0x0380
        /*00c2*/ 	.short	0x0030


	//----- nvinfo : EIATTR_SW_WAR
	.align		4
.L_29:
        /*00c4*/ 	.byte	0x04, 0x36
        /*00c6*/ 	.short	(.L_31 - .L_30)
.L_30:
        /*00c8*/ 	.word	0x00000008
.L_31:


//--------------------- .nv.callgraph             --------------------------
	.section	.nv.callgraph,"",@"SHT_CUDA_CALLGRAPH"
	.align	4
	.sectionentsize	8
	.align		4
        /*0000*/ 	.word	0x00000000
	.align		4
        /*0004*/ 	.word	0xffffffff
	.align		4
        /*0008*/ 	.word	0x00000000
	.align		4
        /*000c*/ 	.word	0xfffffffe
	.align		4
        /*0010*/ 	.word	0x00000000
	.align		4
        /*0014*/ 	.word	0xfffffffd
	.align		4
        /*0018*/ 	.word	0x00000000
	.align		4
        /*001c*/ 	.word	0xfffffffc


//--------------------- .text.mmkernel            --------------------------
	.section	.text.mmkernel,"ax",@progbits
	.align	128
        .global         mmkernel
        .type           mmkernel,@function
        .size           mmkernel,(.L_x_7 - mmkernel)
        .other          mmkernel,@"STO_CUDA_ENTRY STV_DEFAULT"
mmkernel:
.text.mmkernel:
[----:B------:R-:W-:Y:S01]  /*0000*/  LDC R1, c[0x0][0x37c] ;  /* 0x0000df00ff017b82 */ /* 0x000fe20000000800 */
[----:B------:R-:W0:Y:S01]  /*0010*/  S2R R3, SR_TID.X ;  /* 0x0000000000037919 */ /* 0x000e220000002100 */
[----:B------:R-:W1:Y:S06]  /*0020*/  LDCU UR8, c[0x0][0x3ac] ;  /* 0x00007580ff0877ac */ /* 0x000e6c0008000800 */
[----:B------:R-:W0:Y:S01]  /*0030*/  S2UR UR5, SR_CTAID.X ;  /* 0x00000000000579c3 */ /* 0x000e220000002500 */
[----:B------:R-:W-:Y:S01]  /*0040*/  HFMA2 R9, -RZ, RZ, 0, 0 ;  /* 0x00000000ff097431 */ /* 0x000fe200000001ff */
[----:B------:R-:W-:Y:S01]  /*0050*/  MOV R25, RZ ;  /* 0x000000ff00197202 */ /* 0x000fe20000000f00 */
[----:B------:R-:W2:Y:S05]  /*0060*/  LDCU.64 UR6, c[0x0][0x358] ;  /* 0x00006b00ff0677ac */ /* 0x000eaa0008000a00 */
[----:B------:R-:W0:Y:S08]  /*0070*/  LDC R0, c[0x0][0x360] ;  /* 0x0000d800ff007b82 */ /* 0x000e300000000800 */
[----:B------:R-:W3:Y:S01]  /*0080*/  S2UR UR4, SR_CTAID.Y ;  /* 0x00000000000479c3 */ /* 0x000ee20000002600 */
[----:B-1----:R-:W-:Y:S01]  /*0090*/  UISETP.GE.AND UP0, UPT, UR8, 0x1, UPT ;  /* 0x000000010800788c */ /* 0x002fe2000bf06270 */
[----:B0-----:R-:W-:Y:S01]  /*00a0*/  IMAD R23, R0, UR5, R3 ;  /* 0x0000000500177c24 */ /* 0x001fe2000f8e0203 */
[----:B---3--:R-:W-:-:S07]  /*00b0*/  USHF.L.U32 UR4, UR4, 0x1, URZ ;  /* 0x0000000104047899 */ /* 0x008fce00080006ff */
[----:B--2---:R-:W-:Y:S05]  /*00c0*/  BRA.U !UP0, `(.L_x_0) ;  /* 0x0000000908687547 */ /* 0x004fea000b800000 */
[----:B------:R-:W-:Y:S02]  /*00d0*/  LOP3.LUT R2, R0, 0x7, RZ, 0xc0, !PT ;  /* 0x0000000700027812 */ /* 0x000fe400078ec0ff */
[----:B------:R-:W-:Y:S02]  /*00e0*/  MOV R25, RZ ;  /* 0x000000ff00197202 */ /* 0x000fe40000000f00 */
[----:B------:R-:W-:Y:S02]  /*00f0*/  MOV R4, RZ ;  /* 0x000000ff00047202 */ /* 0x000fe40000000f00 */
[----:B------:R-:W-:-:S07]  /*0100*/  MOV R9, RZ ;  /* 0x000000ff00097202 */ /* 0x000fce0000000f00 */
.L_x_5:
[----:B0-----:R-:W0:Y:S01]  /*0110*/  LDC R12, c[0x0][0x3a0] ;  /* 0x0000e800ff0c7b82 */ /* 0x001e220000000800 */
[----:B------:R-:W-:Y:S01]  /*0120*/  IADD3 R5, PT, PT, R3, R4, RZ ;  /* 0x0000000403057210 */ /* 0x000fe20007ffe0ff */
[----:B------:R-:W1:Y:S06]  /*0130*/  LDCU UR5, c[0x0][0x3ac] ;  /* 0x00007580ff0577ac */ /* 0x000e6c0008000800 */
[----:B------:R-:W2:Y:S01]  /*0140*/  LDC.64 R10, c[0x0][0x390] ;  /* 0x0000e400ff0a7b82 */ /* 0x000ea20000000a00 */
[----:B0-----:R-:W-:-:S04]  /*0150*/  IMAD R5, R12, UR4, R5 ;  /* 0x000000040c057c24 */ /* 0x001fc8000f8e0205 */
[----:B--2---:R-:W-:-:S04]  /*0160*/  IMAD.WIDE R10, R5, 0x4, R10 ;  /* 0x00000004050a7825 */ /* 0x004fc800078e020a */
[----:B------:R-:W-:Y:S02]  /*0170*/  IMAD.WIDE R12, R12, 0x4, R10 ;  /* 0x000000040c0c7825 */ /* 0x000fe400078e020a */
[----:B------:R-:W2:Y:S04]  /*0180*/  LDG.E R10, desc[UR6][R10.64] ;  /* 0x000000060a0a7981 */ /* 0x000ea8000c1e1900 */
[----:B------:R-:W3:Y:S01]  /*0190*/  LDG.E R12, desc[UR6][R12.64] ;  /* 0x000000060c0c7981 */ /* 0x000ee2000c1e1900 */
[----:B------:R-:W-:Y:S02]  /*01a0*/  MOV R6, 0x400 ;  /* 0x0000040000067802 */ /* 0x000fe40000000f00 */
[----:B------:R-:W-:Y:S01]  /*01b0*/  ISETP.GE.U32.AND P2, PT, R0, 0x8, PT ;  /* 0x000000080000780c */ /* 0x000fe20003f46070 */
[----:B------:R-:W0:Y:S01]  /*01c0*/  S2R R5, SR_CgaCtaId ;  /* 0x0000000000057919 */ /* 0x000e220000008800 */
[----:B------:R-:W-:-:S02]  /*01d0*/  IADD3 R16, PT, PT, R6, 0x800, RZ ;  /* 0x0000080006107810 */ /* 0x000fc40007ffe0ff */
[----:B------:R-:W-:Y:S02]  /*01e0*/  ISETP.NE.AND P0, PT, R2, RZ, PT ;  /* 0x000000ff0200720c */ /* 0x000fe40003f05270 */
[C---:B0-----:R-:W-:Y:S02]  /*01f0*/  LEA R6, R5.reuse, R6, 0x18 ;  /* 0x0000000605067211 */ /* 0x041fe400078ec0ff */
[----:B------:R-:W-:Y:S02]  /*0200*/  LEA R16, R5, R16, 0x18 ;  /* 0x0000001005107211 */ /* 0x000fe400078ec0ff */
[C---:B------:R-:W-:Y:S02]  /*0210*/  LEA R7, R3.reuse, R6, 0x2 ;  /* 0x0000000603077211 */ /* 0x040fe400078e10ff */
[----:B------:R-:W-:Y:S02]  /*0220*/  LEA R15, R3, R16, 0x2 ;  /* 0x00000010030f7211 */ /* 0x000fe400078e10ff */
[----:B------:R-:W-:-:S02]  /*0230*/  MOV R5, R4 ;  /* 0x0000000400057202 */ /* 0x000fc40000000f00 */
[----:B------:R-:W-:Y:S02]  /*0240*/  IADD3 R4, PT, PT, R0, R4, RZ ;  /* 0x0000000400047210 */ /* 0x000fe40007ffe0ff */
[----:B------:R-:W-:Y:S02]  /*0250*/  MOV R18, R5 ;  /* 0x0000000500127202 */ /* 0x000fe40000000f00 */
[----:B-1----:R-:W-:Y:S01]  /*0260*/  ISETP.GE.AND P1, PT, R4, UR5, PT ;  /* 0x0000000504007c0c */ /* 0x002fe2000bf26270 */
[----:B--2---:R0:W-:Y:S04]  /*0270*/  STS [R7], R10 ;  /* 0x0000000a07007388 */ /* 0x0041e80000000800 */
[----:B---3--:R0:W-:Y:S01]  /*0280*/  STS [R15], R12 ;  /* 0x0000000c0f007388 */ /* 0x0081e20000000800 */
[----:B------:R-:W-:Y:S06]  /*0290*/  BAR.SYNC.DEFER_BLOCKING 0x0 ;  /* 0x0000000000007b1d */ /* 0x000fec0000010000 */
[----:B------:R-:W-:Y:S05]  /*02a0*/  @!P2 BRA `(.L_x_1) ;  /* 0x0000000000cca947 */ /* 0x000fea0003800000 */
[----:B------:R-:W1:Y:S01]  /*02b0*/  LDC R20, c[0x0][0x39c] ;  /* 0x0000e700ff147b82 */ /* 0x000e620000000800 */
[----:B------:R-:W-:Y:S02]  /*02c0*/  LOP3.LUT R19, R0, 0xfffffff8, RZ, 0xc0, !PT ;  /* 0xfffffff800137812 */ /* 0x000fe400078ec0ff */
[----:B0-----:R-:W-:Y:S02]  /*02d0*/  IADD3 R7, PT, PT, R6, 0x10, RZ ;  /* 0x0000001006077810 */ /* 0x001fe40007ffe0ff */
[----:B------:R-:W-:Y:S02]  /*02e0*/  IADD3 R17, PT, PT, R16, 0x10, RZ ;  /* 0x0000001010117810 */ /* 0x000fe40007ffe0ff */
[----:B------:R-:W-:Y:S02]  /*02f0*/  MOV R18, R5 ;  /* 0x0000000500127202 */ /* 0x000fe40000000f00 */
[----:B------:R-:W-:Y:S01]  /*0300*/  IADD3 R19, PT, PT, -R19, RZ, RZ ;  /* 0x000000ff13137210 */ /* 0x000fe20007ffe1ff */
[----:B-1----:R-:W-:-:S07]  /*0310*/  IMAD R21, R5, R20, R23 ;  /* 0x0000001405157224 */ /* 0x002fce00078e0217 */
.L_x_2:
[----:B------:R-:W0:Y:S01]  /*0320*/  LDC.64 R28, c[0x0][0x388] ;  /* 0x0000e200ff1c7b82 */ /* 0x000e220000000a00 */
[----:B------:R-:W1:Y:S01]  /*0330*/  LDS.128 R12, [R7+-0x10] ;  /* 0xfffff000070c7984 */ /* 0x000e620000000c00 */
[----:B0-----:R-:W-:-:S05]  /*0340*/  IMAD.WIDE R28, R21, 0x4, R28 ;  /* 0x00000004151c7825 */ /* 0x001fca00078e021c */
[----:B------:R-:W1:Y:S01]  /*0350*/  LDG.E R24, desc[UR6][R28.64] ;  /* 0x000000061c187981 */ /* 0x000e62000c1e1900 */
[----:B------:R-:W-:-:S05]  /*0360*/  IMAD.WIDE R26, R20, 0x4, R28 ;  /* 0x00000004141a7825 */ /* 0x000fca00078e021c */
[----:B------:R0:W2:Y:S02]  /*0370*/  LDG.E R22, desc[UR6][R26.64] ;  /* 0x000000061a167981 */ /* 0x0000a4000c1e1900 */
[----:B0-----:R-:W-:-:S04]  /*0380*/  IMAD.WIDE R26, R20, 0x4, R26 ;  /* 0x00000004141a7825 */ /* 0x001fc800078e021a */
[----:B------:R-:W-:-:S04]  /*0390*/  IMAD.WIDE R28, R20, 0x4, R26 ;  /* 0x00000004141c7825 */ /* 0x000fc800078e021a */
[----:B-1----:R-:W-:Y:S02]  /*03a0*/  FFMA R9, R24, R12, R9 ;  /* 0x0000000c18097223 */ /* 0x002fe40000000009 */
[----:B------:R-:W3:Y:S02]  /*03b0*/  LDG.E R12, desc[UR6][R26.64] ;  /* 0x000000061a0c7981 */ /* 0x000ee4000c1e1900 */
[----:B--2---:R-:W-:Y:S02]  /*03c0*/  FFMA R13, R22, R13, R9 ;  /* 0x0000000d160d7223 */ /* 0x004fe40000000009 */
[----:B------:R-:W0:Y:S02]  /*03d0*/  LDS.128 R8, [R17+-0x10] ;  /* 0xfffff00011087984 */ /* 0x000e240000000c00 */
[----:B0-----:R-:W-:Y:S02]  /*03e0*/  FFMA R25, R24, R8, R25 ;  /* 0x0000000818197223 */ /* 0x001fe40000000019 */
[----:B------:R0:W2:Y:S02]  /*03f0*/  LDG.E R8, desc[UR6][R28.64] ;  /* 0x000000061c087981 */ /* 0x0000a4000c1e1900 */
[----:B------:R-:W-:Y:S01]  /*0400*/  FFMA R9, R22, R9, R25 ;  /* 0x0000000916097223 */ /* 0x000fe20000000019 */
[----:B0-----:R-:W-:-:S05]  /*0410*/  IMAD.WIDE R28, R20, 0x4, R28 ;  /* 0x00000004141c7825 */ /* 0x001fca00078e021c */
[----:B------:R0:W4:Y:S01]  /*0420*/  LDG.E R25, desc[UR6][R28.64] ;  /* 0x000000061c197981 */ /* 0x000122000c1e1900 */
[----:B------:R-:W-:-:S05]  /*0430*/  IMAD.WIDE R26, R20, 0x4, R28 ;  /* 0x00000004141a7825 */ /* 0x000fca00078e021c */
[----:B------:R-:W5:Y:S01]  /*0440*/  LDG.E R22, desc[UR6][R26.64] ;  /* 0x000000061a167981 */ /* 0x000f62000c1e1900 */
[C---:B---3--:R-:W-:Y:S01]  /*0450*/  FFMA R13, R12.reuse, R14, R13 ;  /* 0x0000000e0c0d7223 */ /* 0x048fe2000000000d */
[----:B------:R-:W-:-:S03]  /*0460*/  FFMA R10, R12, R10, R9 ;  /* 0x0000000a0c0a7223 */ /* 0x000fc60000000009 */
[C---:B--2---:R-:W-:Y:S02]  /*0470*/  FFMA R24, R8.reuse, R15, R13 ;  /* 0x0000000f08187223 */ /* 0x044fe4000000000d */
[----:B------:R-:W4:Y:S01]  /*0480*/  LDS.128 R12, [R7] ;  /* 0x00000000070c7984 */ /* 0x000f220000000c00 */
[----:B0-----:R-:W-:Y:S01]  /*0490*/  FFMA R28, R8, R11, R10 ;  /* 0x0000000b081c7223 */ /* 0x001fe2000000000a */
[----:B----4-:R-:W-:-:S04]  /*04a0*/  FFMA R9, R25, R12, R24 ;  /* 0x0000000c19097223 */ /* 0x010fc80000000018 */
[----:B-----5:R-:W-:Y:S02]  /*04b0*/  FFMA R24, R22, R13, R9 ;  /* 0x0000000d16187223 */ /* 0x020fe40000000009 */
[----:B------:R-:W0:Y:S01]  /*04c0*/  LDS.128 R8, [R17] ;  /* 0x0000000011087984 */ /* 0x000e220000000c00 */
[----:B------:R-:W-:-:S04]  /*04d0*/  IMAD.WIDE R12, R20, 0x4, R26 ;  /* 0x00000004140c7825 */ /* 0x000fc800078e021a */
[----:B------:R-:W-:-:S06]  /*04e0*/  IMAD.WIDE R26, R20, 0x4, R12 ;  /* 0x00000004141a7825 */ /* 0x000fcc00078e020c */
[----:B------:R-:W2:Y:S01]  /*04f0*/  LDG.E R27, desc[UR6][R26.64] ;  /* 0x000000061a1b7981 */ /* 0x000ea2000c1e1900 */
[----:B0-----:R-:W-:-:S03]  /*0500*/  FFMA R29, R25, R8, R28 ;  /* 0x00000008191d7223 */ /* 0x001fc6000000001c */
[----:B------:R-:W3:Y:S01]  /*0510*/  LDG.E R25, desc[UR6][R12.64] ;  /* 0x000000060c197981 */ /* 0x000ee2000c1e1900 */
[----:B------:R-:W-:-:S04]  /*0520*/  IADD3 R19, PT, PT, R19, 0x8, RZ ;  /* 0x0000000813137810 */ /* 0x000fc80007ffe0ff */
[----:B------:R-:W-:Y:S01]  /*0530*/  ISETP.NE.AND P2, PT, R19, RZ, PT ;  /* 0x000000ff1300720c */ /* 0x000fe20003f45270 */
[----:B------:R-:W-:Y:S01]  /*0540*/  FFMA R9, R22, R9, R29 ;  /* 0x0000000916097223 */ /* 0x000fe2000000001d */
[----:B------:R-:W-:Y:S02]  /*0550*/  IADD3 R18, PT, PT, R18, 0x8, RZ ;  /* 0x0000000812127810 */ /* 0x000fe40007ffe0ff */
[----:B------:R-:W-:Y:S02]  /*0560*/  IADD3 R7, PT, PT, R7, 0x20, RZ ;  /* 0x0000002007077810 */ /* 0x000fe40007ffe0ff */
[----:B------:R-:W-:Y:S02]  /*0570*/  IADD3 R17, PT, PT, R17, 0x20, RZ ;  /* 0x0000002011117810 */ /* 0x000fe40007ffe0ff */
[----:B------:R-:W-:Y:S01]  /*0580*/  LEA R21, R20, R21, 0x3 ;  /* 0x0000001514157211 */ /* 0x000fe200078e18ff */
[C---:B---3--:R-:W-:Y:S01]  /*0590*/  FFMA R14, R25.reuse, R14, R24 ;  /* 0x0000000e190e7223 */ /* 0x048fe20000000018 */
[----:B------:R-:W-:-:S03]  /*05a0*/  FFMA R10, R25, R10, R9 ;  /* 0x0000000a190a7223 */ /* 0x000fc60000000009 */
[C---:B--2---:R-:W-:Y:S01]  /*05b0*/  FFMA R9, R27.reuse, R15, R14 ;  /* 0x0000000f1b097223 */ /* 0x044fe2000000000e */
[----:B------:R-:W-:Y:S01]  /*05c0*/  FFMA R25, R27, R11, R10 ;  /* 0x0000000b1b197223 */ /* 0x000fe2000000000a */
[----:B------:R-:W-:Y:S06]  /*05d0*/  @P2 BRA `(.L_x_2) ;  /* 0xfffffffc00502947 */ /* 0x000fec000383ffff */
.L_x_1:
[----:B------:R-:W-:Y:S05]  /*05e0*/  @!P0 BRA `(.L_x_3) ;  /* 0x0000000400188947 */ /* 0x000fea0003800000 */
[----:B0-----:R-:W-:Y:S02]  /*05f0*/  IADD3 R7, PT, PT, R2, -0x1, RZ ;  /* 0xffffffff02077810 */ /* 0x001fe40007ffe0ff */
[----:B------:R-:W-:Y:S02]  /*0600*/  LOP3.LUT P2, R17, R0, 0x3, RZ, 0xc0, !PT ;  /* 0x0000000300117812 */ /* 0x000fe4000784c0ff */
[----:B------:R-:W-:-:S13]  /*0610*/  ISETP.GE.U32.AND P0, PT, R7, 0x3, PT ;  /* 0x000000030700780c */ /* 0x000fda0003f06070 */
[----:B------:R-:W-:Y:S05]  /*0620*/  @!P0 BRA `(.L_x_4) ;  /* 0x00000000007c8947 */ /* 0x000fea0003800000 */
[----:B------:R-:W0:Y:S08]  /*0630*/  LDC R13, c[0x0][0x39c] ;  /* 0x0000e700ff0d7b82 */ /* 0x000e300000000800 */
[----:B------:R-:W1:Y:S01]  /*0640*/  LDC.64 R10, c[0x0][0x388] ;  /* 0x0000e200ff0a7b82 */ /* 0x000e620000000a00 */
[----:B0-----:R-:W-:-:S04]  /*0650*/  IMAD R21, R18, R13, R23 ;  /* 0x0000000d12157224 */ /* 0x001fc800078e0217 */
[----:B-1----:R-:W-:-:S05]  /*0660*/  IMAD.WIDE R20, R21, 0x4, R10 ;  /* 0x0000000415147825 */ /* 0x002fca00078e020a */
[----:B------:R0:W2:Y:S01]  /*0670*/  LDG.E R8, desc[UR6][R20.64] ;  /* 0x0000000614087981 */ /* 0x0000a2000c1e1900 */
[----:B------:R-:W-:-:S04]  /*0680*/  IMAD.WIDE R14, R13, 0x4, R20 ;  /* 0x000000040d0e7825 */ /* 0x000fc800078e0214 */
[C---:B------:R-:W-:Y:S02]  /*0690*/  IMAD.WIDE R10, R13.reuse, 0x4, R14 ;  /* 0x000000040d0a7825 */ /* 0x040fe400078e020e */
[----:B------:R1:W3:Y:S02]  /*06a0*/  LDG.E R14, desc[UR6][R14.64] ;  /* 0x000000060e0e7981 */ /* 0x0002e4000c1e1900 */
[----:B------:R-:W-:Y:S02]  /*06b0*/  IMAD.WIDE R12, R13, 0x4, R10 ;  /* 0x000000040d0c7825 */ /* 0x000fe400078e020a */
[----:B------:R4:W5:Y:S04]  /*06c0*/  LDG.E R10, desc[UR6][R10.64] ;  /* 0x000000060a0a7981 */ /* 0x000968000c1e1900 */
[----:B------:R4:W5:Y:S01]  /*06d0*/  LDG.E R12, desc[UR6][R12.64] ;  /* 0x000000060c0c7981 */ /* 0x000962000c1e1900 */
[----:B------:R-:W-:-:S04]  /*06e0*/  IADD3 R7, PT, PT, R18, -R5, RZ ;  /* 0x8000000512077210 */ /* 0x000fc80007ffe0ff */
[C---:B------:R-:W-:Y:S02]  /*06f0*/  LEA R19, R7.reuse, R6, 0x2 ;  /* 0x0000000607137211 */ /* 0x040fe400078e10ff */
[----:B------:R-:W-:-:S03]  /*0700*/  LEA R24, R7, R16, 0x2 ;  /* 0x0000001007187211 */ /* 0x000fc600078e10ff */
[----:B------:R-:W2:Y:S04]  /*0710*/  LDS R22, [R19] ;  /* 0x0000000013167984 */ /* 0x000ea80000000800 */
[----:B------:R-:W2:Y:S04]  /*0720*/  LDS R26, [R24] ;  /* 0x00000000181a7984 */ /* 0x000ea80000000800 */
[----:B0-----:R-:W3:Y:S04]  /*0730*/  LDS R20, [R19+0x4] ;  /* 0x0000040013147984 */ /* 0x001ee80000000800 */
[----:B------:R-:W0:Y:S04]  /*0740*/  LDS R28, [R24+0x4] ;  /* 0x00000400181c7984 */ /* 0x000e280000000800 */
[----:B-1----:R-:W5:Y:S04]  /*0750*/  LDS R15, [R19+0x8] ;  /* 0x00000800130f7984 */ /* 0x002f680000000800 */
[----:B------:R-:W1:Y:S04]  /*0760*/  LDS R7, [R24+0x8] ;  /* 0x0000080018077984 */ /* 0x000e680000000800 */
[----:B----4-:R-:W4:Y:S04]  /*0770*/  LDS R11, [R19+0xc] ;  /* 0x00000c00130b7984 */ /* 0x010f280000000800 */
[----:B------:R-:W4:Y:S01]  /*0780*/  LDS R13, [R24+0xc] ;  /* 0x00000c00180d7984 */ /* 0x000f220000000800 */
[----:B------:R-:W-:Y:S01]  /*0790*/  IADD3 R18, PT, PT, R18, 0x4, RZ ;  /* 0x0000000412127810 */ /* 0x000fe20007ffe0ff */
[C---:B--2---:R-:W-:Y:S01]  /*07a0*/  FFMA R9, R8.reuse, R22, R9 ;  /* 0x0000001608097223 */ /* 0x044fe20000000009 */
[----:B------:R-:W-:-:S03]  /*07b0*/  FFMA R25, R8, R26, R25 ;  /* 0x0000001a08197223 */ /* 0x000fc60000000019 */
[C---:B---3--:R-:W-:Y:S01]  /*07c0*/  FFMA R9, R14.reuse, R20, R9 ;  /* 0x000000140e097223 */ /* 0x048fe20000000009 */
[----:B0-----:R-:W-:-:S03]  /*07d0*/  FFMA R28, R14, R28, R25 ;  /* 0x0000001c0e1c7223 */ /* 0x001fc60000000019 */
[C---:B-----5:R-:W-:Y:S01]  /*07e0*/  FFMA R9, R10.reuse, R15, R9 ;  /* 0x0000000f0a097223 */ /* 0x060fe20000000009 */
[----:B-1----:R-:W-:-:S03]  /*07f0*/  FFMA R28, R10, R7, R28 ;  /* 0x000000070a1c7223 */ /* 0x002fc6000000001c */
[C---:B----4-:R-:W-:Y:S01]  /*0800*/  FFMA R9, R12.reuse, R11, R9 ;  /* 0x0000000b0c097223 */ /* 0x050fe20000000009 */
[----:B------:R-:W-:-:S07]  /*0810*/  FFMA R25, R12, R13, R28 ;  /* 0x0000000d0c197223 */ /* 0x000fce000000001c */
.L_x_4:
[----:B------:R-:W-:Y:S05]  /*0820*/  @!P2 BRA `(.L_x_3) ;  /* 0x000000000088a947 */ /* 0x000fea0003800000 */
[----:B------:R-:W-:Y:S02]  /*0830*/  ISETP.NE.AND P0, PT, R17, 0x1, PT ;  /* 0x000000011100780c */ /* 0x000fe40003f05270 */
[----:B------:R-:W-:-:S04]  /*0840*/  LOP3.LUT R7, R0, 0x1, RZ, 0xc0, !PT ;  /* 0x0000000100077812 */ /* 0x000fc800078ec0ff */
[----:B------:R-:W-:-:S07]  /*0850*/  ISETP.NE.U32.AND P2, PT, R7, 0x1, PT ;  /* 0x000000010700780c */ /* 0x000fce0003f45070 */
[----:B------:R-:W0:Y:S01]  /*0860*/  @P0 LDC R11, c[0x0][0x39c] ;  /* 0x0000e700ff0b0b82 */ /* 0x000e220000000800 */
[----:B------:R-:W-:-:S07]  /*0870*/  @P0 IADD3 R17, PT, PT, R18, -R5, RZ ;  /* 0x8000000512110210 */ /* 0x000fce0007ffe0ff */
[----:B------:R-:W1:Y:S08]  /*0880*/  @P0 LDC.64 R14, c[0x0][0x388] ;  /* 0x0000e200ff0e0b82 */ /* 0x000e700000000a00 */
[----:B------:R-:W2:Y:S08]  /*0890*/  @!P2 LDC R8, c[0x0][0x39c] ;  /* 0x0000e700ff08ab82 */ /* 0x000eb00000000800 */
[----:B------:R-:W3:Y:S01]  /*08a0*/  @!P2 LDC.64 R12, c[0x0][0x388] ;  /* 0x0000e200ff0cab82 */ /* 0x000ee20000000a00 */
[C---:B0-----:R-:W-:Y:S01]  /*08b0*/  @P0 IMAD R7, R18.reuse, R11, R23 ;  /* 0x0000000b12070224 */ /* 0x041fe200078e0217 */
[----:B------:R-:W-:-:S03]  /*08c0*/  @P0 IADD3 R18, PT, PT, R18, 0x2, RZ ;  /* 0x0000000212120810 */ /* 0x000fc60007ffe0ff */
[----:B-1----:R-:W-:-:S04]  /*08d0*/  @P0 IMAD.WIDE R14, R7, 0x4, R14 ;  /* 0x00000004070e0825 */ /* 0x002fc800078e020e */
[----:B------:R-:W-:Y:S02]  /*08e0*/  @P0 IMAD.WIDE R10, R11, 0x4, R14 ;  /* 0x000000040b0a0825 */ /* 0x000fe400078e020e */
[----:B------:R0:W4:Y:S02]  /*08f0*/  @P0 LDG.E R14, desc[UR6][R14.64] ;  /* 0x000000060e0e0981 */ /* 0x000124000c1e1900 */
[----:B--2---:R-:W-:Y:S02]  /*0900*/  @!P2 IMAD R7, R18, R8, R23 ;  /* 0x000000081207a224 */ /* 0x004fe400078e0217 */
[----:B------:R1:W2:Y:S02]  /*0910*/  @P0 LDG.E R10, desc[UR6][R10.64] ;  /* 0x000000060a0a0981 */ /* 0x0002a4000c1e1900 */
[----:B---3--:R-:W-:-:S06]  /*0920*/  @!P2 IMAD.WIDE R12, R7, 0x4, R12 ;  /* 0x00000004070ca825 */ /* 0x008fcc00078e020c */
[----:B------:R-:W3:Y:S01]  /*0930*/  @!P2 LDG.E R12, desc[UR6][R12.64] ;  /* 0x000000060c0ca981 */ /* 0x000ee2000c1e1900 */
[C---:B------:R-:W-:Y:S02]  /*0940*/  @P0 LEA R7, R17.reuse, R6, 0x2 ;  /* 0x0000000611070211 */ /* 0x040fe400078e10ff */
[----:B------:R-:W-:Y:S02]  /*0950*/  @P0 LEA R19, R17, R16, 0x2 ;  /* 0x0000001011130211 */ /* 0x000fe400078e10ff */
[----:B------:R-:W-:Y:S01]  /*0960*/  @!P2 IADD3 R5, PT, PT, R18, -R5, RZ ;  /* 0x800000051205a210 */ /* 0x000fe20007ffe0ff */
[----:B------:R-:W4:Y:S04]  /*0970*/  @P0 LDS R17, [R7] ;  /* 0x0000000007110984 */ /* 0x000f280000000800 */
[----:B------:R-:W1:Y:S01]  /*0980*/  @P0 LDS R18, [R19] ;  /* 0x0000000013120984 */ /* 0x000e620000000800 */
[----:B------:R-:W-:-:S02]  /*0990*/  @!P2 LEA R6, R5, R6, 0x2 ;  /* 0x000000060506a211 */ /* 0x000fc400078e10ff */
[----:B------:R-:W-:Y:S01]  /*09a0*/  @!P2 LEA R5, R5, R16, 0x2 ;  /* 0x000000100505a211 */ /* 0x000fe200078e10ff */
[----:B0-----:R-:W2:Y:S04]  /*09b0*/  @P0 LDS R15, [R7+0x4] ;  /* 0x00000400070f0984 */ /* 0x001ea80000000800 */
[----:B------:R-:W0:Y:S04]  /*09c0*/  @P0 LDS R16, [R19+0x4] ;  /* 0x0000040013100984 */ /* 0x000e280000000800 */
[----:B------:R-:W3:Y:S04]  /*09d0*/  @!P2 LDS R6, [R6] ;  /* 0x000000000606a984 */ /* 0x000ee80000000800 */
[----:B------:R-:W5:Y:S01]  /*09e0*/  @!P2 LDS R8, [R5] ;  /* 0x000000000508a984 */ /* 0x000f620000000800 */
[C---:B----4-:R-:W-:Y:S01]  /*09f0*/  @P0 FFMA R17, R14.reuse, R17, R9 ;  /* 0x000000110e110223 */ /* 0x050fe20000000009 */
[----:B-1----:R-:W-:-:S03]  /*0a00*/  @P0 FFMA R11, R14, R18, R25 ;  /* 0x000000120e0b0223 */ /* 0x002fc60000000019 */
[C---:B--2---:R-:W-:Y:S01]  /*0a10*/  @P0 FFMA R9, R10.reuse, R15, R17 ;  /* 0x0000000f0a090223 */ /* 0x044fe20000000011 */
[----:B0-----:R-:W-:-:S03]  /*0a20*/  @P0 FFMA R25, R10, R16, R11 ;  /* 0x000000100a190223 */ /* 0x001fc6000000000b */
[C---:B---3--:R-:W-:Y:S01]  /*0a30*/  @!P2 FFMA R9, R12.reuse, R6, R9 ;  /* 0x000000060c09a223 */ /* 0x048fe20000000009 */
[----:B-----5:R-:W-:-:S07]  /*0a40*/  @!P2 FFMA R25, R12, R8, R25 ;  /* 0x000000080c19a223 */ /* 0x020fce0000000019 */
.L_x_3:
[----:B------:R-:W-:Y:S06]  /*0a50*/  BAR.SYNC.DEFER_BLOCKING 0x0 ;  /* 0x0000000000007b1d */ /* 0x000fec0000010000 */
[----:B------:R-:W-:Y:S05]  /*0a60*/  @!P1 BRA `(.L_x_5) ;  /* 0xfffffff400a89947 */ /* 0x000fea000383ffff */
.L_x_0:
[----:B------:R-:W1:Y:S08]  /*0a70*/  LDC R4, c[0x0][0x398] ;  /* 0x0000e600ff047b82 */ /* 0x000e700000000800 */
[----:B------:R-:W2:Y:S01]  /*0a80*/  LDC.64 R2, c[0x0][0x380] ;  /* 0x0000e000ff027b82 */ /* 0x000ea20000000a00 */
[----:B-1----:R-:W-:-:S04]  /*0a90*/  IMAD R23, R4, UR4, R23 ;  /* 0x0000000404177c24 */ /* 0x002fc8000f8e0217 */
[----:B--2---:R-:W-:-:S05]  /*0aa0*/  IMAD.WIDE R2, R23, 0x4, R2 ;  /* 0x0000000417027825 */ /* 0x004fca00078e0202 */
[----:B------:R-:W-:Y:S01]  /*0ab0*/  STG.E desc[UR6][R2.64], R9 ;  /* 0x0000000902007986 */ /* 0x000fe2000c101906 */
[----:B------:R-:W-:-:S05]  /*0ac0*/  IMAD.WIDE R4, R4, 0x4, R2 ;  /* 0x0000000404047825 */ /* 0x000fca00078e0202 */
[----:B------:R-:W-:Y:S01]  /*0ad0*/  STG.E desc[UR6][R4.64], R25 ;  /* 0x0000001904007986 */ /* 0x000fe2000c101906 */
[----:B------:R-:W-:Y:S05]  /*0ae0*/  EXIT ;  /* 0x000000000000794d */ /* 0x000fea0003800000 */
.L_x_6:
[----:B------:R-:W-:-:S00]  /*0af0*/  BRA `(.L_x_6) ;  /* 0xfffffffc00fc7947 */ /* 0x000fc0000383ffff */
[----:B------:R-:W-:-:S00]  /*0b00*/  NOP ;  /* 0x0000000000007918 */ /* 0x000fc00000000000 */
[----:B------:R-:W-:-:S00]  /*0b10*/  NOP ;  /* 0x0000000000007918 */ /* 0x000fc00000000000 */
[----:B------:R-:W-:-:S00]  /*0b20*/  NOP ;  /* 0x0000000000007918 */ /* 0x000fc00000000000 */
[----:B------:R-:W-:-:S00]  /*0b30*/  NOP ;  /* 0x0000000000007918 */ /* 0x000fc00000000000 */
[----:B------:R-:W-:-:S00]  /*0b40*/  NOP ;  /* 0x0000000000007918 */ /* 0x000fc00000000000 */
[----:B------:R-:W-:-:S00]  /*0b50*/  NOP ;  /* 0x0000000000007918 */ /* 0x000fc00000000000 */
[----:B------:R-:W-:-:S00]  /*0b60*/  NOP ;  /* 0x0000000000007918 */ /* 0x000fc00000000000 */
[----:B------:R-:W-:-:S00]  /*0b70*/  NOP ;  /* 0x0000000000007918 */ /* 0x000fc00000000000 */
.L_x_7:


//--------------------- .nv.shared.mmkernel       --------------------------
	.section	.nv.shared.mmkernel,"aw",@nobits
	.sectionflags	@""
	.align	4
.nv.shared.mmkernel:
	.zero		5120


//--------------------- .nv.shared.reserved.0     --------------------------
	.section	.nv.shared.reserved.0,"aw",@nobits
	.weak		__nv_reservedSMEM_offset_0_alias
	.size		__nv_reservedSMEM_offset_0_alias, 0, 64
	.other		__nv_reservedSMEM_offset_0_alias,@"STO_CUDA_RESERVED_SHARED STV_DEFAULT"
__nv_reservedSMEM_offset_0_alias:
	.zero		0
	.zero		64


//--------------------- .nv.constant0.mmkernel    --------------------------
	.section	.nv.constant0.mmkernel,"a",@progbits
	.sectionflags	@""
	.align	4
.nv.constant0.mmkernel:
	.zero		944


//--------------------- SYMBOLS --------------------------

	.type		.nv.reservedSmem.offset0,@object
	.size		.nv.reservedSmem.offset0,0x4
	.type		.nv.reservedSmem.cap,@object
	.size		.nv.reservedSmem.cap,0x4
